//
// Generated by NVIDIA NVVM Compiler
//
// Compiler Build ID: CL-36424714
// Cuda compilation tools, release 13.0, V13.0.88
// Based on NVVM 20.0.0
//

.version 9.0
.target sm_100
.address_size 64

	// .globl	gather_bf16

.visible .entry gather_bf16(
	.param .u64 .ptr .align 1 gather_bf16_param_0,
	.param .u64 .ptr .align 1 gather_bf16_param_1,
	.param .u64 .ptr .align 1 gather_bf16_param_2,
	.param .u32 gather_bf16_param_3,
	.param .u32 gather_bf16_param_4
)
{
	.reg .pred 	%p<4>;
	.reg .b16 	%rs<2>;
	.reg .b32 	%r<16>;
	.reg .b64 	%rd<13>;

	ld.param.u64 	%rd1, [gather_bf16_param_0];
	ld.param.u64 	%rd2, [gather_bf16_param_1];
	ld.param.u64 	%rd3, [gather_bf16_param_2];
	ld.param.u32 	%r4, [gather_bf16_param_3];
	ld.param.u32 	%r5, [gather_bf16_param_4];
	mov.u32 	%r6, %ctaid.x;
	mov.u32 	%r7, %ntid.x;
	mov.u32 	%r8, %tid.x;
	mad.lo.s32 	%r1, %r6, %r7, %r8;
	mov.u32 	%r9, %ctaid.y;
	mov.u32 	%r10, %ntid.y;
	mov.u32 	%r11, %tid.y;
	mad.lo.s32 	%r12, %r9, %r10, %r11;
	setp.ge.s32 	%p1, %r1, %r4;
	setp.ge.s32 	%p2, %r12, %r5;
	or.pred  	%p3, %p1, %p2;
	@%p3 bra 	$L__BB0_2;
	cvta.to.global.u64 	%rd4, %rd2;
	cvta.to.global.u64 	%rd5, %rd3;
	cvta.to.global.u64 	%rd6, %rd1;
	mul.wide.s32 	%rd7, %r1, 4;
	add.s64 	%rd8, %rd4, %rd7;
	ld.global.u32 	%r13, [%rd8];
	mad.lo.s32 	%r14, %r5, %r1, %r12;
	mul.wide.s32 	%rd9, %r14, 2;
	add.s64 	%rd10, %rd6, %rd9;
	mad.lo.s32 	%r15, %r13, %r5, %r12;
	mul.wide.u32 	%rd11, %r15, 2;
	add.s64 	%rd12, %rd5, %rd11;
	ld.global.u16 	%rs1, [%rd12];
	st.global.u16 	[%rd10], %rs1;
$L__BB0_2:
	ret;

}
	// .globl	gather_f16
.visible .entry gather_f16(
	.param .u64 .ptr .align 1 gather_f16_param_0,
	.param .u64 .ptr .align 1 gather_f16_param_1,
	.param .u64 .ptr .align 1 gather_f16_param_2,
	.param .u32 gather_f16_param_3,
	.param .u32 gather_f16_param_4
)
{
	.reg .pred 	%p<4>;
	.reg .b16 	%rs<2>;
	.reg .b32 	%r<16>;
	.reg .b64 	%rd<13>;

	ld.param.u64 	%rd1, [gather_f16_param_0];
	ld.param.u64 	%rd2, [gather_f16_param_1];
	ld.param.u64 	%rd3, [gather_f16_param_2];
	ld.param.u32 	%r4, [gather_f16_param_3];
	ld.param.u32 	%r5, [gather_f16_param_4];
	mov.u32 	%r6, %ctaid.x;
	mov.u32 	%r7, %ntid.x;
	mov.u32 	%r8, %tid.x;
	mad.lo.s32 	%r1, %r6, %r7, %r8;
	mov.u32 	%r9, %ctaid.y;
	mov.u32 	%r10, %ntid.y;
	mov.u32 	%r11, %tid.y;
	mad.lo.s32 	%r12, %r9, %r10, %r11;
	setp.ge.s32 	%p1, %r1, %r4;
	setp.ge.s32 	%p2, %r12, %r5;
	or.pred  	%p3, %p1, %p2;
	@%p3 bra 	$L__BB1_2;
	cvta.to.global.u64 	%rd4, %rd2;
	cvta.to.global.u64 	%rd5, %rd3;
	cvta.to.global.u64 	%rd6, %rd1;
	mul.wide.s32 	%rd7, %r1, 4;
	add.s64 	%rd8, %rd4, %rd7;
	ld.global.u32 	%r13, [%rd8];
	mad.lo.s32 	%r14, %r5, %r1, %r12;
	mul.wide.s32 	%rd9, %r14, 2;
	add.s64 	%rd10, %rd6, %rd9;
	mad.lo.s32 	%r15, %r13, %r5, %r12;
	mul.wide.u32 	%rd11, %r15, 2;
	add.s64 	%rd12, %rd5, %rd11;
	ld.global.u16 	%rs1, [%rd12];
	st.global.u16 	[%rd10], %rs1;
$L__BB1_2:
	ret;

}
	// .globl	gather_f32
.visible .entry gather_f32(
	.param .u64 .ptr .align 1 gather_f32_param_0,
	.param .u64 .ptr .align 1 gather_f32_param_1,
	.param .u64 .ptr .align 1 gather_f32_param_2,
	.param .u32 gather_f32_param_3,
	.param .u32 gather_f32_param_4
)
{
	.reg .pred 	%p<4>;
	.reg .b32 	%r<16>;
	.reg .b32 	%f<2>;
	.reg .b64 	%rd<13>;

	ld.param.u64 	%rd1, [gather_f32_param_0];
	ld.param.u64 	%rd2, [gather_f32_param_1];
	ld.param.u64 	%rd3, [gather_f32_param_2];
	ld.param.u32 	%r4, [gather_f32_param_3];
	ld.param.u32 	%r5, [gather_f32_param_4];
	mov.u32 	%r6, %ctaid.x;
	mov.u32 	%r7, %ntid.x;
	mov.u32 	%r8, %tid.x;
	mad.lo.s32 	%r1, %r6, %r7, %r8;
	mov.u32 	%r9, %ctaid.y;
	mov.u32 	%r10, %ntid.y;
	mov.u32 	%r11, %tid.y;
	mad.lo.s32 	%r12, %r9, %r10, %r11;
	setp.ge.s32 	%p1, %r1, %r4;
	setp.ge.s32 	%p2, %r12, %r5;
	or.pred  	%p3, %p1, %p2;
	@%p3 bra 	$L__BB2_2;
	cvta.to.global.u64 	%rd4, %rd2;
	cvta.to.global.u64 	%rd5, %rd3;
	cvta.to.global.u64 	%rd6, %rd1;
	mul.wide.s32 	%rd7, %r1, 4;
	add.s64 	%rd8, %rd4, %rd7;
	ld.global.u32 	%r13, [%rd8];
	mad.lo.s32 	%r14, %r13, %r5, %r12;
	mul.wide.u32 	%rd9, %r14, 4;
	add.s64 	%rd10, %rd5, %rd9;
	ld.global.f32 	%f1, [%rd10];
	mad.lo.s32 	%r15, %r5, %r1, %r12;
	mul.wide.s32 	%rd11, %r15, 4;
	add.s64 	%rd12, %rd6, %rd11;
	st.global.f32 	[%rd12], %f1;
$L__BB2_2:
	ret;

}
	// .globl	gather_f64
.visible .entry gather_f64(
	.param .u64 .ptr .align 1 gather_f64_param_0,
	.param .u64 .ptr .align 1 gather_f64_param_1,
	.param .u64 .ptr .align 1 gather_f64_param_2,
	.param .u32 gather_f64_param_3,
	.param .u32 gather_f64_param_4
)
{
	.reg .pred 	%p<4>;
	.reg .b32 	%r<16>;
	.reg .b64 	%rd<13>;
	.reg .b64 	%fd<2>;

	ld.param.u64 	%rd1, [gather_f64_param_0];
	ld.param.u64 	%rd2, [gather_f64_param_1];
	ld.param.u64 	%rd3, [gather_f64_param_2];
	ld.param.u32 	%r4, [gather_f64_param_3];
	ld.param.u32 	%r5, [gather_f64_param_4];
	mov.u32 	%r6, %ctaid.x;
	mov.u32 	%r7, %ntid.x;
	mov.u32 	%r8, %tid.x;
	mad.lo.s32 	%r1, %r6, %r7, %r8;
	mov.u32 	%r9, %ctaid.y;
	mov.u32 	%r10, %ntid.y;
	mov.u32 	%r11, %tid.y;
	mad.lo.s32 	%r12, %r9, %r10, %r11;
	setp.ge.s32 	%p1, %r1, %r4;
	setp.ge.s32 	%p2, %r12, %r5;
	or.pred  	%p3, %p1, %p2;
	@%p3 bra 	$L__BB3_2;
	cvta.to.global.u64 	%rd4, %rd2;
	cvta.to.global.u64 	%rd5, %rd3;
	cvta.to.global.u64 	%rd6, %rd1;
	mul.wide.s32 	%rd7, %r1, 4;
	add.s64 	%rd8, %rd4, %rd7;
	ld.global.u32 	%r13, [%rd8];
	mad.lo.s32 	%r14, %r13, %r5, %r12;
	mul.wide.u32 	%rd9, %r14, 8;
	add.s64 	%rd10, %rd5, %rd9;
	ld.global.f64 	%fd1, [%rd10];
	mad.lo.s32 	%r15, %r5, %r1, %r12;
	mul.wide.s32 	%rd11, %r15, 8;
	add.s64 	%rd12, %rd6, %rd11;
	st.global.f64 	[%rd12], %fd1;
$L__BB3_2:
	ret;

}


// ===== COMPILED SASS (sm_100) =====

	.target	sm_100

	.elftype	@"ET_EXEC"


//--------------------- .note.nv.tkinfo           --------------------------
	.section	.note.nv.tkinfo,"",@"SHT_NOTE"
	.sectionflags	@"SHF_NOTE_NV_TKINFO"
	.tkinfo
        /*0018*/ 	.word	0x00000002
        /*0030*/ 	.string	""
        /*0030*/ 	.string	"ptxas"
        /*0030*/ 	.string	"Cuda compilation tools, release 13.0, V13.0.88"
        /*0030*/ 	.string	"Build cuda_13.0.r13.0/compiler.36424714_0"
        /*0030*/ 	.string	"-arch sm_100 -m 64 "



//--------------------- .note.nv.cuinfo           --------------------------
	.section	.note.nv.cuinfo,"",@"SHT_NOTE"
	.sectionflags	@"SHF_NOTE_NV_CUINFO"
        /*0018*/ 	.short	0x0002
        /*001a*/ 	.short	0x0064
        /*001c*/ 	.short	0x0082
	.zero		2


//--------------------- .nv.info                  --------------------------
	.section	.nv.info,"",@"SHT_CUDA_INFO"
	.align	4


	//----- nvinfo : EIATTR_REGCOUNT
	.align		4
        /*0000*/ 	.byte	0x04, 0x2f
        /*0002*/ 	.short	(.L_1 - .L_0)
	.align		4
.L_0:
        /*0004*/ 	.word	index@(gather_bf16)
        /*0008*/ 	.word	0x0000000c


	//----- nvinfo : EIATTR_FRAME_SIZE
	.align		4
.L_1:
        /*000c*/ 	.byte	0x04, 0x11
        /*000e*/ 	.short	(.L_3 - .L_2)
	.align		4
.L_2:
        /*0010*/ 	.word	index@(gather_bf16)
        /*0014*/ 	.word	0x00000000


	//----- nvinfo : EIATTR_REGCOUNT
	.align		4
.L_3:
        /*0018*/ 	.byte	0x04, 0x2f
        /*001a*/ 	.short	(.L_5 - .L_4)
	.align		4
.L_4:
        /*001c*/ 	.word	index@(gather_f16)
        /*0020*/ 	.word	0x0000000c


	//----- nvinfo : EIATTR_FRAME_SIZE
	.align		4
.L_5:
        /*0024*/ 	.byte	0x04, 0x11
        /*0026*/ 	.short	(.L_7 - .L_6)
	.align		4
.L_6:
        /*0028*/ 	.word	index@(gather_f16)
        /*002c*/ 	.word	0x00000000


	//----- nvinfo : EIATTR_REGCOUNT
	.align		4
.L_7:
        /*0030*/ 	.byte	0x04, 0x2f
        /*0032*/ 	.short	(.L_9 - .L_8)
	.align		4
.L_8:
        /*0034*/ 	.word	index@(gather_f32)
        /*0038*/ 	.word	0x0000000c


	//----- nvinfo : EIATTR_FRAME_SIZE
	.align		4
.L_9:
        /*003c*/ 	.byte	0x04, 0x11
        /*003e*/ 	.short	(.L_11 - .L_10)
	.align		4
.L_10:
        /*0040*/ 	.word	index@(gather_f32)
        /*0044*/ 	.word	0x00000000


	//----- nvinfo : EIATTR_REGCOUNT
	.align		4
.L_11:
        /*0048*/ 	.byte	0x04, 0x2f
        /*004a*/ 	.short	(.L_13 - .L_12)
	.align		4
.L_12:
        /*004c*/ 	.word	index@(gather_f64)
        /*0050*/ 	.word	0x0000000c


	//----- nvinfo : EIATTR_FRAME_SIZE
	.align		4
.L_13:
        /*0054*/ 	.byte	0x04, 0x11
        /*0056*/ 	.short	(.L_15 - .L_14)
	.align		4
.L_14:
        /*0058*/ 	.word	index@(gather_f64)
        /*005c*/ 	.word	0x00000000


	//----- nvinfo : EIATTR_MIN_STACK_SIZE
	.align		4
.L_15:
        /*0060*/ 	.byte	0x04, 0x12
        /*0062*/ 	.short	(.L_17 - .L_16)
	.align		4
.L_16:
        /*0064*/ 	.word	index@(gather_f64)
        /*0068*/ 	.word	0x00000000


	//----- nvinfo : EIATTR_MIN_STACK_SIZE
	.align		4
.L_17:
        /*006c*/ 	.byte	0x04, 0x12
        /*006e*/ 	.short	(.L_19 - .L_18)
	.align		4
.L_18:
        /*0070*/ 	.word	index@(gather_f32)
        /*0074*/ 	.word	0x00000000


	//----- nvinfo : EIATTR_MIN_STACK_SIZE
	.align		4
.L_19:
        /*0078*/ 	.byte	0x04, 0x12
        /*007a*/ 	.short	(.L_21 - .L_20)
	.align		4
.L_20:
        /*007c*/ 	.word	index@(gather_f16)
        /*0080*/ 	.word	0x00000000


	//----- nvinfo : EIATTR_MIN_STACK_SIZE
	.align		4
.L_21:
        /*0084*/ 	.byte	0x04, 0x12
        /*0086*/ 	.short	(.L_23 - .L_22)
	.align		4
.L_22:
        /*0088*/ 	.word	index@(gather_bf16)
        /*008c*/ 	.word	0x00000000
.L_23:


//--------------------- .nv.compat                --------------------------
	.section	.nv.compat,"",@"SHT_CUDA_COMPAT_INFO"
	.align	4
        /*0000*/ 	.byte	0x02, 0x09, 0x00, 0x00, 0x02, 0x02, 0x01, 0x00, 0x02, 0x05, 0x05, 0x00, 0x03, 0x07, 0x01, 0x01
        /*0010*/ 	.byte	0x02, 0x03, 0x00, 0x00, 0x02, 0x06, 0x01, 0x00, 0x04, 0x0b, 0x08, 0x00, 0x09, 0x00, 0x00, 0x00
        /*0020*/ 	.byte	0x00, 0x00, 0x00, 0x00


//--------------------- .nv.info.gather_f64       --------------------------
	.section	.nv.info.gather_f64,"",@"SHT_CUDA_INFO"
	.sectionflags	@""
	.align	4


	//----- nvinfo : EIATTR_CUDA_API_VERSION
	.align		4
        /*0000*/ 	.byte	0x04, 0x37
        /*0002*/ 	.short	(.L_25 - .L_24)
.L_24:
        /*0004*/ 	.word	0x00000082


	//----- nvinfo : EIATTR_KPARAM_INFO
	.align		4
.L_25:
        /*0008*/ 	.byte	0x04, 0x17
        /*000a*/ 	.short	(.L_27 - .L_26)
.L_26:
        /*000c*/ 	.word	0x00000000
        /*0010*/ 	.short	0x0004
        /*0012*/ 	.short	0x001c
        /*0014*/ 	.byte	0x00, 0xf0, 0x11, 0x00


	//----- nvinfo : EIATTR_KPARAM_INFO
	.align		4
.L_27:
        /*0018*/ 	.byte	0x04, 0x17
        /*001a*/ 	.short	(.L_29 - .L_28)
.L_28:
        /*001c*/ 	.word	0x00000000
        /*0020*/ 	.short	0x0003
        /*0022*/ 	.short	0x0018
        /*0024*/ 	.byte	0x00, 0xf0, 0x11, 0x00


	//----- nvinfo : EIATTR_KPARAM_INFO
	.align		4
.L_29:
        /*0028*/ 	.byte	0x04, 0x17
        /*002a*/ 	.short	(.L_31 - .L_30)
.L_30:
        /*002c*/ 	.word	0x00000000
        /*0030*/ 	.short	0x0002
        /*0032*/ 	.short	0x0010
        /*0034*/ 	.byte	0x00, 0xf5, 0x21, 0x00


	//----- nvinfo : EIATTR_KPARAM_INFO
	.align		4
.L_31:
        /*0038*/ 	.byte	0x04, 0x17
        /*003a*/ 	.short	(.L_33 - .L_32)
.L_32:
        /*003c*/ 	.word	0x00000000
        /*0040*/ 	.short	0x0001
        /*0042*/ 	.short	0x0008
        /*0044*/ 	.byte	0x00, 0xf5, 0x21, 0x00


	//----- nvinfo : EIATTR_KPARAM_INFO
	.align		4
.L_33:
        /*0048*/ 	.byte	0x04, 0x17
        /*004a*/ 	.short	(.L_35 - .L_34)
.L_34:
        /*004c*/ 	.word	0x00000000
        /*0050*/ 	.short	0x0000
        /*0052*/ 	.short	0x0000
        /*0054*/ 	.byte	0x00, 0xf5, 0x21, 0x00


	//----- nvinfo : EIATTR_SPARSE_MMA_MASK
	.align		4
.L_35:
        /*0058*/ 	.byte	0x03, 0x50
        /*005a*/ 	.short	0x0000


	//----- nvinfo : EIATTR_MAXREG_COUNT
	.align		4
        /*005c*/ 	.byte	0x03, 0x1b
        /*005e*/ 	.short	0x00ff


	//----- nvinfo : EIATTR_MERCURY_ISA_VERSION
	.align		4
        /*0060*/ 	.byte	0x03, 0x5f
        /*0062*/ 	.short	0x0101


	//----- nvinfo : EIATTR_VRC_CTA_INIT_COUNT
	.align		4
        /*0064*/ 	.byte	0x02, 0x4a
	.zero		1
	.zero		1


	//----- nvinfo : EIATTR_EXIT_INSTR_OFFSETS
	.align		4
        /*0068*/ 	.byte	0x04, 0x1c
        /*006a*/ 	.short	(.L_37 - .L_36)


	//   ....[0]....
.L_36:
        /*006c*/ 	.word	0x000000c0


	//   ....[1]....
        /*0070*/ 	.word	0x00000190


	//----- nvinfo : EIATTR_CBANK_PARAM_SIZE
	.align		4
.L_37:
        /*0074*/ 	.byte	0x03, 0x19
        /*0076*/ 	.short	0x0020


	//----- nvinfo : EIATTR_PARAM_CBANK
	.align		4
        /*0078*/ 	.byte	0x04, 0x0a
        /*007a*/ 	.short	(.L_39 - .L_38)
	.align		4
.L_38:
        /*007c*/ 	.word	index@(.nv.constant0.gather_f64)
        /*0080*/ 	.short	0x0380
        /*0082*/ 	.short	0x0020


	//----- nvinfo : EIATTR_SW_WAR
	.align		4
.L_39:
        /*0084*/ 	.byte	0x04, 0x36
        /*0086*/ 	.short	(.L_41 - .L_40)
.L_40:
        /*0088*/ 	.word	0x00000008
.L_41:


//--------------------- .nv.info.gather_f32       --------------------------
	.section	.nv.info.gather_f32,"",@"SHT_CUDA_INFO"
	.sectionflags	@""
	.align	4


	//----- nvinfo : EIATTR_CUDA_API_VERSION
	.align		4
        /*0000*/ 	.byte	0x04, 0x37
        /*0002*/ 	.short	(.L_43 - .L_42)
.L_42:
        /*0004*/ 	.word	0x00000082


	//----- nvinfo : EIATTR_KPARAM_INFO
	.align		4
.L_43:
        /*0008*/ 	.byte	0x04, 0x17
        /*000a*/ 	.short	(.L_45 - .L_44)
.L_44:
        /*000c*/ 	.word	0x00000000
        /*0010*/ 	.short	0x0004
        /*0012*/ 	.short	0x001c
        /*0014*/ 	.byte	0x00, 0xf0, 0x11, 0x00


	//----- nvinfo : EIATTR_KPARAM_INFO
	.align		4
.L_45:
        /*0018*/ 	.byte	0x04, 0x17
        /*001a*/ 	.short	(.L_47 - .L_46)
.L_46:
        /*001c*/ 	.word	0x00000000
        /*0020*/ 	.short	0x0003
        /*0022*/ 	.short	0x0018
        /*0024*/ 	.byte	0x00, 0xf0, 0x11, 0x00


	//----- nvinfo : EIATTR_KPARAM_INFO
	.align		4
.L_47:
        /*0028*/ 	.byte	0x04, 0x17
        /*002a*/ 	.short	(.L_49 - .L_48)
.L_48:
        /*002c*/ 	.word	0x00000000
        /*0030*/ 	.short	0x0002
        /*0032*/ 	.short	0x0010
        /*0034*/ 	.byte	0x00, 0xf5, 0x21, 0x00


	//----- nvinfo : EIATTR_KPARAM_INFO
	.align		4
.L_49:
        /*0038*/ 	.byte	0x04, 0x17
        /*003a*/ 	.short	(.L_51 - .L_50)
.L_50:
        /*003c*/ 	.word	0x00000000
        /*0040*/ 	.short	0x0001
        /*0042*/ 	.short	0x0008
        /*0044*/ 	.byte	0x00, 0xf5, 0x21, 0x00


	//----- nvinfo : EIATTR_KPARAM_INFO
	.align		4
.L_51:
        /*0048*/ 	.byte	0x04, 0x17
        /*004a*/ 	.short	(.L_53 - .L_52)
.L_52:
        /*004c*/ 	.word	0x00000000
        /*0050*/ 	.short	0x0000
        /*0052*/ 	.short	0x0000
        /*0054*/ 	.byte	0x00, 0xf5, 0x21, 0x00


	//----- nvinfo : EIATTR_SPARSE_MMA_MASK
	.align		4
.L_53:
        /*0058*/ 	.byte	0x03, 0x50
        /*005a*/ 	.short	0x0000


	//----- nvinfo : EIATTR_MAXREG_COUNT
	.align		4
        /*005c*/ 	.byte	0x03, 0x1b
        /*005e*/ 	.short	0x00ff


	//----- nvinfo : EIATTR_MERCURY_ISA_VERSION
	.align		4
        /*0060*/ 	.byte	0x03, 0x5f
        /*0062*/ 	.short	0x0101


	//----- nvinfo : EIATTR_VRC_CTA_INIT_COUNT
	.align		4
        /*0064*/ 	.byte	0x02, 0x4a
	.zero		1
	.zero		1


	//----- nvinfo : EIATTR_EXIT_INSTR_OFFSETS
	.align		4
        /*0068*/ 	.byte	0x04, 0x1c
        /*006a*/ 	.short	(.L_55 - .L_54)


	//   ....[0]....
.L_54:
        /*006c*/ 	.word	0x000000c0


	//   ....[1]....
        /*0070*/ 	.word	0x00000190


	//----- nvinfo : EIATTR_CBANK_PARAM_SIZE
	.align		4
.L_55:
        /*0074*/ 	.byte	0x03, 0x19
        /*0076*/ 	.short	0x0020


	//----- nvinfo : EIATTR_PARAM_CBANK
	.align		4
        /*0078*/ 	.byte	0x04, 0x0a
        /*007a*/ 	.short	(.L_57 - .L_56)
	.align		4
.L_56:
        /*007c*/ 	.word	index@(.nv.constant0.gather_f32)
        /*0080*/ 	.short	0x0380
        /*0082*/ 	.short	0x0020


	//----- nvinfo : EIATTR_SW_WAR
	.align		4
.L_57:
        /*0084*/ 	.byte	0x04, 0x36
        /*0086*/ 	.short	(.L_59 - .L_58)
.L_58:
        /*0088*/ 	.word	0x00000008
.L_59:


//--------------------- .nv.info.gather_f16       --------------------------
	.section	.nv.info.gather_f16,"",@"SHT_CUDA_INFO"
	.sectionflags	@""
	.align	4


	//----- nvinfo : EIATTR_CUDA_API_VERSION
	.align		4
        /*0000*/ 	.byte	0x04, 0x37
        /*0002*/ 	.short	(.L_61 - .L_60)
.L_60:
        /*0004*/ 	.word	0x00000082


	//----- nvinfo : EIATTR_KPARAM_INFO
	.align		4
.L_61:
        /*0008*/ 	.byte	0x04, 0x17
        /*000a*/ 	.short	(.L_63 - .L_62)
.L_62:
        /*000c*/ 	.word	0x00000000
        /*0010*/ 	.short	0x0004
        /*0012*/ 	.short	0x001c
        /*0014*/ 	.byte	0x00, 0xf0, 0x11, 0x00


	//----- nvinfo : EIATTR_KPARAM_INFO
	.align		4
.L_63:
        /*0018*/ 	.byte	0x04, 0x17
        /*001a*/ 	.short	(.L_65 - .L_64)
.L_64:
        /*001c*/ 	.word	0x00000000
        /*0020*/ 	.short	0x0003
        /*0022*/ 	.short	0x0018
        /*0024*/ 	.byte	0x00, 0xf0, 0x11, 0x00


	//----- nvinfo : EIATTR_KPARAM_INFO
	.align		4
.L_65:
        /*0028*/ 	.byte	0x04, 0x17
        /*002a*/ 	.short	(.L_67 - .L_66)
.L_66:
        /*002c*/ 	.word	0x00000000
        /*0030*/ 	.short	0x0002
        /*0032*/ 	.short	0x0010
        /*0034*/ 	.byte	0x00, 0xf5, 0x21, 0x00


	//----- nvinfo : EIATTR_KPARAM_INFO
	.align		4
.L_67:
        /*0038*/ 	.byte	0x04, 0x17
        /*003a*/ 	.short	(.L_69 - .L_68)
.L_68:
        /*003c*/ 	.word	0x00000000
        /*0040*/ 	.short	0x0001
        /*0042*/ 	.short	0x0008
        /*0044*/ 	.byte	0x00, 0xf5, 0x21, 0x00


	//----- nvinfo : EIATTR_KPARAM_INFO
	.align		4
.L_69:
        /*0048*/ 	.byte	0x04, 0x17
        /*004a*/ 	.short	(.L_71 - .L_70)
.L_70:
        /*004c*/ 	.word	0x00000000
        /*0050*/ 	.short	0x0000
        /*0052*/ 	.short	0x0000
        /*0054*/ 	.byte	0x00, 0xf5, 0x21, 0x00


	//----- nvinfo : EIATTR_SPARSE_MMA_MASK
	.align		4
.L_71:
        /*0058*/ 	.byte	0x03, 0x50
        /*005a*/ 	.short	0x0000


	//----- nvinfo : EIATTR_MAXREG_COUNT
	.align		4
        /*005c*/ 	.byte	0x03, 0x1b
        /*005e*/ 	.short	0x00ff


	//----- nvinfo : EIATTR_MERCURY_ISA_VERSION
	.align		4
        /*0060*/ 	.byte	0x03, 0x5f
        /*0062*/ 	.short	0x0101


	//----- nvinfo : EIATTR_VRC_CTA_INIT_COUNT
	.align		4
        /*0064*/ 	.byte	0x02, 0x4a
	.zero		1
	.zero		1


	//----- nvinfo : EIATTR_EXIT_INSTR_OFFSETS
	.align		4
        /*0068*/ 	.byte	0x04, 0x1c
        /*006a*/ 	.short	(.L_73 - .L_72)


	//   ....[0]....
.L_72:
        /*006c*/ 	.word	0x000000c0


	//   ....[1]....
        /*0070*/ 	.word	0x00000190


	//----- nvinfo : EIATTR_CBANK_PARAM_SIZE
	.align		4
.L_73:
        /*0074*/ 	.byte	0x03, 0x19
        /*0076*/ 	.short	0x0020


	//----- nvinfo : EIATTR_PARAM_CBANK
	.align		4
        /*0078*/ 	.byte	0x04, 0x0a
        /*007a*/ 	.short	(.L_75 - .L_74)
	.align		4
.L_74:
        /*007c*/ 	.word	index@(.nv.constant0.gather_f16)
        /*0080*/ 	.short	0x0380
        /*0082*/ 	.short	0x0020


	//----- nvinfo : EIATTR_SW_WAR
	.align		4
.L_75:
        /*0084*/ 	.byte	0x04, 0x36
        /*0086*/ 	.short	(.L_77 - .L_76)
.L_76:
        /*0088*/ 	.word	0x00000008
.L_77:


//--------------------- .nv.info.gather_bf16      --------------------------
	.section	.nv.info.gather_bf16,"",@"SHT_CUDA_INFO"
	.sectionflags	@""
	.align	4


	//----- nvinfo : EIATTR_CUDA_API_VERSION
	.align		4
        /*0000*/ 	.byte	0x04, 0x37
        /*0002*/ 	.short	(.L_79 - .L_78)
.L_78:
        /*0004*/ 	.word	0x00000082


	//----- nvinfo : EIATTR_KPARAM_INFO
	.align		4
.L_79:
        /*0008*/ 	.byte	0x04, 0x17
        /*000a*/ 	.short	(.L_81 - .L_80)
.L_80:
        /*000c*/ 	.word	0x00000000
        /*0010*/ 	.short	0x0004
        /*0012*/ 	.short	0x001c
        /*0014*/ 	.byte	0x00, 0xf0, 0x11, 0x00


	//----- nvinfo : EIATTR_KPARAM_INFO
	.align		4
.L_81:
        /*0018*/ 	.byte	0x04, 0x17
        /*001a*/ 	.short	(.L_83 - .L_82)
.L_82:
        /*001c*/ 	.word	0x00000000
        /*0020*/ 	.short	0x0003
        /*0022*/ 	.short	0x0018
        /*0024*/ 	.byte	0x00, 0xf0, 0x11, 0x00


	//----- nvinfo : EIATTR_KPARAM_INFO
	.align		4
.L_83:
        /*0028*/ 	.byte	0x04, 0x17
        /*002a*/ 	.short	(.L_85 - .L_84)
.L_84:
        /*002c*/ 	.word	0x00000000
        /*0030*/ 	.short	0x0002
        /*0032*/ 	.short	0x0010
        /*0034*/ 	.byte	0x00, 0xf5, 0x21, 0x00


	//----- nvinfo : EIATTR_KPARAM_INFO
	.align		4
.L_85:
        /*0038*/ 	.byte	0x04, 0x17
        /*003a*/ 	.short	(.L_87 - .L_86)
.L_86:
        /*003c*/ 	.word	0x00000000
        /*0040*/ 	.short	0x0001
        /*0042*/ 	.short	0x0008
        /*0044*/ 	.byte	0x00, 0xf5, 0x21, 0x00


	//----- nvinfo : EIATTR_KPARAM_INFO
	.align		4
.L_87:
        /*0048*/ 	.byte	0x04, 0x17
        /*004a*/ 	.short	(.L_89 - .L_88)
.L_88:
        /*004c*/ 	.word	0x00000000
        /*0050*/ 	.short	0x0000
        /*0052*/ 	.short	0x0000
        /*0054*/ 	.byte	0x00, 0xf5, 0x21, 0x00


	//----- nvinfo : EIATTR_SPARSE_MMA_MASK
	.align		4
.L_89:
        /*0058*/ 	.byte	0x03, 0x50
        /*005a*/ 	.short	0x0000


	//----- nvinfo : EIATTR_MAXREG_COUNT
	.align		4
        /*005c*/ 	.byte	0x03, 0x1b
        /*005e*/ 	.short	0x00ff


	//----- nvinfo : EIATTR_MERCURY_ISA_VERSION
	.align		4
        /*0060*/ 	.byte	0x03, 0x5f
        /*0062*/ 	.short	0x0101


	//----- nvinfo : EIATTR_VRC_CTA_INIT_COUNT
	.align		4
        /*0064*/ 	.byte	0x02, 0x4a
	.zero		1
	.zero		1


	//----- nvinfo : EIATTR_EXIT_INSTR_OFFSETS
	.align		4
        /*0068*/ 	.byte	0x04, 0x1c
        /*006a*/ 	.short	(.L_91 - .L_90)


	//   ....[0]....
.L_90:
        /*006c*/ 	.word	0x000000c0


	//   ....[1]....
        /*0070*/ 	.word	0x00000190


	//----- nvinfo : EIATTR_CBANK_PARAM_SIZE
	.align		4
.L_91:
        /*0074*/ 	.byte	0x03, 0x19
        /*0076*/ 	.short	0x0020


	//----- nvinfo : EIATTR_PARAM_CBANK
	.align		4
        /*0078*/ 	.byte	0x04, 0x0a
        /*007a*/ 	.short	(.L_93 - .L_92)
	.align		4
.L_92:
        /*007c*/ 	.word	index@(.nv.constant0.gather_bf16)
        /*0080*/ 	.short	0x0380
        /*0082*/ 	.short	0x0020


	//----- nvinfo : EIATTR_SW_WAR
	.align		4
.L_93:
        /*0084*/ 	.byte	0x04, 0x36
        /*0086*/ 	.short	(.L_95 - .L_94)
.L_94:
        /*0088*/ 	.word	0x00000008
.L_95:


//--------------------- .nv.callgraph             --------------------------
	.section	.nv.callgraph,"",@"SHT_CUDA_CALLGRAPH"
	.align	4
	.sectionentsize	8
	.align		4
        /*0000*/ 	.word	0x00000000
	.align		4
        /*0004*/ 	.word	0xffffffff
	.align		4
        /*0008*/ 	.word	0x00000000
	.align		4
        /*000c*/ 	.word	0xfffffffe
	.align		4
        /*0010*/ 	.word	0x00000000
	.align		4
        /*0014*/ 	.word	0xfffffffd
	.align		4
        /*0018*/ 	.word	0x00000000
	.align		4
        /*001c*/ 	.word	0xfffffffc


//--------------------- .text.gather_f64          --------------------------
	.section	.text.gather_f64,"ax",@progbits
	.align	128
        .global         gather_f64
        .type           gather_f64,@function
        .size           gather_f64,(.L_x_4 - gather_f64)
        .other          gather_f64,@"STO_CUDA_ENTRY STV_DEFAULT"
gather_f64:
.text.gather_f64:
[----:B------:R-:W-:Y:S01]  /*0000*/  LDC R1, c[0x0][0x37c] ;  /* 0x0000df00ff017b82 */ /* 0x000fe20000000800 */
[----:B------:R-:W0:Y:S07]  /*0010*/  S2R R3, SR_TID.Y ;  /* 0x0000000000037919 */ /* 0x000e2e0000002200 */
[----:B------:R-:W1:Y:S01]  /*0020*/  LDC R9, c[0x0][0x360] ;  /* 0x0000d800ff097b82 */ /* 0x000e620000000800 */
[----:B------:R-:W2:Y:S01]  /*0030*/  LDCU.64 UR6, c[0x0][0x398] ;  /* 0x00007300ff0677ac */ /* 0x000ea20008000a00 */
[----:B------:R-:W1:Y:S06]  /*0040*/  S2R R2, SR_TID.X ;  /* 0x0000000000027919 */ /* 0x000e6c0000002100 */
[----:B------:R-:W0:Y:S08]  /*0050*/  S2UR UR5, SR_CTAID.Y ;  /* 0x00000000000579c3 */ /* 0x000e300000002600 */
[----:B------:R-:W0:Y:S08]  /*0060*/  LDC R0, c[0x0][0x364] ;  /* 0x0000d900ff007b82 */ /* 0x000e300000000800 */
[----:B------:R-:W1:Y:S01]  /*0070*/  S2UR UR4, SR_CTAID.X ;  /* 0x00000000000479c3 */ /* 0x000e620000002500 */
[----:B0-----:R-:W-:-:S05]  /*0080*/  IMAD R0, R0, UR5, R3 ;  /* 0x0000000500007c24 */ /* 0x001fca000f8e0203 */
[----:B--2---:R-:W-:Y:S01]  /*0090*/  ISETP.GE.AND P0, PT, R0, UR7, PT ;  /* 0x0000000700007c0c */ /* 0x004fe2000bf06270 */
[----:B-1----:R-:W-:-:S05]  /*00a0*/  IMAD R9, R9, UR4, R2 ;  /* 0x0000000409097c24 */ /* 0x002fca000f8e0202 */
[----:B------:R-:W-:-:S13]  /*00b0*/  ISETP.GE.OR P0, PT, R9, UR6, P0 ;  /* 0x0000000609007c0c */ /* 0x000fda0008706670 */
[----:B------:R-:W-:Y:S05]  /*00c0*/  @P0 EXIT ;  /* 0x000000000000094d */ /* 0x000fea0003800000 */
[----:B------:R-:W0:Y:S01]  /*00d0*/  LDC.64 R2, c[0x0][0x388] ;  /* 0x0000e200ff027b82 */ /* 0x000e220000000a00 */
[----:B------:R-:W1:Y:S07]  /*00e0*/  LDCU.64 UR4, c[0x0][0x358] ;  /* 0x00006b00ff0477ac */ /* 0x000e6e0008000a00 */
[----:B------:R-:W2:Y:S01]  /*00f0*/  LDC.64 R4, c[0x0][0x390] ;  /* 0x0000e400ff047b82 */ /* 0x000ea20000000a00 */
[----:B0-----:R-:W-:-:S06]  /*0100*/  IMAD.WIDE R2, R9, 0x4, R2 ;  /* 0x0000000409027825 */ /* 0x001fcc00078e0202 */
[----:B-1----:R-:W3:Y:S02]  /*0110*/  LDG.E R3, desc[UR4][R2.64] ;  /* 0x0000000402037981 */ /* 0x002ee4000c1e1900 */
[----:B---3--:R-:W-:-:S04]  /*0120*/  IMAD R7, R3, UR7, R0 ;  /* 0x0000000703077c24 */ /* 0x008fc8000f8e0200 */
[----:B--2---:R-:W-:Y:S02]  /*0130*/  IMAD.WIDE.U32 R4, R7, 0x8, R4 ;  /* 0x0000000807047825 */ /* 0x004fe400078e0004 */
[----:B------:R-:W0:Y:S04]  /*0140*/  LDC.64 R6, c[0x0][0x380] ;  /* 0x0000e000ff067b82 */ /* 0x000e280000000a00 */
[----:B------:R-:W2:Y:S01]  /*0150*/  LDG.E.64 R4, desc[UR4][R4.64] ;  /* 0x0000000404047981 */ /* 0x000ea2000c1e1b00 */
[----:B------:R-:W-:-:S04]  /*0160*/  IMAD R9, R9, UR7, R0 ;  /* 0x0000000709097c24 */ /* 0x000fc8000f8e0200 */
[----:B0-----:R-:W-:-:S05]  /*0170*/  IMAD.WIDE R6, R9, 0x8, R6 ;  /* 0x0000000809067825 */ /* 0x001fca00078e0206 */
[----:B--2---:R-:W-:Y:S01]  /*0180*/  STG.E.64 desc[UR4][R6.64], R4 ;  /* 0x0000000406007986 */ /* 0x004fe2000c101b04 */
[----:B------:R-:W-:Y:S05]  /*0190*/  EXIT ;  /* 0x000000000000794d */ /* 0x000fea0003800000 */
.L_x_0:
[----:B------:R-:W-:-:S00]  /*01a0*/  BRA `(.L_x_0) ;  /* 0xfffffffc00fc7947 */ /* 0x000fc0000383ffff */
[----:B------:R-:W-:-:S00]  /*01b0*/  NOP ;  /* 0x0000000000007918 */ /* 0x000fc00000000000 */
        /* <DEDUP_REMOVED lines=12> */
.L_x_4:


//--------------------- .text.gather_f32          --------------------------
	.section	.text.gather_f32,"ax",@progbits
	.align	128
        .global         gather_f32
        .type           gather_f32,@function
        .size           gather_f32,(.L_x_5 - gather_f32)
        .other          gather_f32,@"STO_CUDA_ENTRY STV_DEFAULT"
gather_f32:
.text.gather_f32:
        /* <DEDUP_REMOVED lines=21> */
[----:B------:R-:W2:Y:S01]  /*0150*/  LDG.E R5, desc[UR4][R4.64] ;  /* 0x0000000404057981 */ /* 0x000ea2000c1e1900 */
[----:B------:R-:W-:-:S04]  /*0160*/  IMAD R9, R9, UR7, R0 ;  /* 0x0000000709097c24 */ /* 0x000fc8000f8e0200 */
[----:B0-----:R-:W-:-:S05]  /*0170*/  IMAD.WIDE R6, R9, 0x4, R6 ;  /* 0x0000000409067825 */ /* 0x001fca00078e0206 */
[----:B--2---:R-:W-:Y:S01]  /*0180*/  STG.E desc[UR4][R6.64], R5 ;  /* 0x0000000506007986 */ /* 0x004fe2000c101904 */
[----:B------:R-:W-:Y:S05]  /*0190*/  EXIT ;  /* 0x000000000000794d */ /* 0x000fea0003800000 */
.L_x_1:
        /* <DEDUP_REMOVED lines=14> */
.L_x_5:


//--------------------- .text.gather_f16          --------------------------
	.section	.text.gather_f16,"ax",@progbits
	.align	128
        .global         gather_f16
        .type           gather_f16,@function
        .size           gather_f16,(.L_x_6 - gather_f16)
        .other          gather_f16,@"STO_CUDA_ENTRY STV_DEFAULT"
gather_f16:
.text.gather_f16:
        /* <DEDUP_REMOVED lines=21> */
[----:B------:R-:W2:Y:S01]  /*0150*/  LDG.E.U16 R7, desc[UR4][R6.64] ;  /* 0x0000000406077981 */ /* 0x000ea2000c1e1500 */
[----:B------:R-:W-:-:S04]  /*0160*/  IMAD R9, R9, UR7, R0 ;  /* 0x0000000709097c24 */ /* 0x000fc8000f8e0200 */
[----:B0-----:R-:W-:-:S05]  /*0170*/  IMAD.WIDE R4, R9, 0x2, R4 ;  /* 0x0000000209047825 */ /* 0x001fca00078e0204 */
[----:B--2---:R-:W-:Y:S01]  /*0180*/  STG.E.U16 desc[UR4][R4.64], R7 ;  /* 0x0000000704007986 */ /* 0x004fe2000c101504 */
[----:B------:R-:W-:Y:S05]  /*0190*/  EXIT ;  /* 0x000000000000794d */ /* 0x000fea0003800000 */
.L_x_2:
        /* <DEDUP_REMOVED lines=14> */
.L_x_6:


//--------------------- .text.gather_bf16         --------------------------
	.section	.text.gather_bf16,"ax",@progbits
	.align	128
        .global         gather_bf16
        .type           gather_bf16,@function
        .size           gather_bf16,(.L_x_7 - gather_bf16)
        .other          gather_bf16,@"STO_CUDA_ENTRY STV_DEFAULT"
gather_bf16:
.text.gather_bf16:
        /* <DEDUP_REMOVED lines=26> */
.L_x_3:
        /* <DEDUP_REMOVED lines=14> */
.L_x_7:


//--------------------- .nv.shared.reserved.0     --------------------------
	.section	.nv.shared.reserved.0,"aw",@nobits
	.weak		__nv_reservedSMEM_offset_0_alias
	.size		__nv_reservedSMEM_offset_0_alias, 0, 64
	.other		__nv_reservedSMEM_offset_0_alias,@"STO_CUDA_RESERVED_SHARED STV_DEFAULT"
__nv_reservedSMEM_offset_0_alias:
	.zero		0
	.zero		64


//--------------------- .nv.constant0.gather_f64  --------------------------
	.section	.nv.constant0.gather_f64,"a",@progbits
	.sectionflags	@""
	.align	4
.nv.constant0.gather_f64:
	.zero		928


//--------------------- .nv.constant0.gather_f32  --------------------------
	.section	.nv.constant0.gather_f32,"a",@progbits
	.sectionflags	@""
	.align	4
.nv.constant0.gather_f32:
	.zero		928


//--------------------- .nv.constant0.gather_f16  --------------------------
	.section	.nv.constant0.gather_f16,"a",@progbits
	.sectionflags	@""
	.align	4
.nv.constant0.gather_f16:
	.zero		928


//--------------------- .nv.constant0.gather_bf16 --------------------------
	.section	.nv.constant0.gather_bf16,"a",@progbits
	.sectionflags	@""
	.align	4
.nv.constant0.gather_bf16:
	.zero		928


//--------------------- SYMBOLS --------------------------

	.type		.nv.reservedSmem.offset0,@object
	.size		.nv.reservedSmem.offset0,0x4
